	.headerflags	@"EF_CUDA_TEXMODE_UNIFIED EF_CUDA_64BIT_ADDRESS EF_CUDA_ACCELERATORS EF_CUDA_SM90 EF_CUDA_VIRTUAL_SM(EF_CUDA_SM90)"
	.elftype	@"ET_EXEC"


//--------------------- .nv.info                  --------------------------
	.section	.nv.info,"",@"SHT_CUDA_INFO"
	.align	4


	//----- nvinfo : EIATTR_REGCOUNT
	.align		4
        /*0000*/ 	.byte	0x04, 0x2f
        /*0002*/ 	.short	(.L_1 - .L_0)
	.align		4
.L_0:
        /*0004*/ 	.word	index@(triton_poi_fused_convolution_2)
        /*0008*/ 	.word	0x00000012


	//----- nvinfo : EIATTR_MIN_STACK_SIZE
	.align		4
.L_1:
        /*000c*/ 	.byte	0x04, 0x12
        /*000e*/ 	.short	(.L_3 - .L_2)
	.align		4
.L_2:
        /*0010*/ 	.word	index@(triton_poi_fused_convolution_2)
        /*0014*/ 	.word	0x00000000


	//----- nvinfo : EIATTR_FRAME_SIZE
	.align		4
.L_3:
        /*0018*/ 	.byte	0x04, 0x11
        /*001a*/ 	.short	(.L_5 - .L_4)
	.align		4
.L_4:
        /*001c*/ 	.word	index@(triton_poi_fused_convolution_2)
        /*0020*/ 	.word	0x00000000


	//----- nvinfo : EIATTR_MIN_STACK_SIZE
	.align		4
.L_5:
        /*0024*/ 	.byte	0x04, 0x12
        /*0026*/ 	.short	(.L_7 - .L_6)
	.align		4
.L_6:
        /*0028*/ 	.word	index@(triton_poi_fused_convolution_2)
        /*002c*/ 	.word	0x00000000
.L_7:


//--------------------- .nv.info.triton_poi_fused_convolution_2 --------------------------
	.section	.nv.info.triton_poi_fused_convolution_2,"",@"SHT_CUDA_INFO"
	.sectionflags	@""
	.align	4


	//----- nvinfo : EIATTR_CUDA_API_VERSION
	.align		4
        /*0000*/ 	.byte	0x04, 0x37
        /*0002*/ 	.short	(.L_9 - .L_8)
.L_8:
        /*0004*/ 	.word	0x0000007c


	//----- nvinfo : EIATTR_KPARAM_INFO
	.align		4
.L_9:
        /*0008*/ 	.byte	0x04, 0x17
        /*000a*/ 	.short	(.L_11 - .L_10)
.L_10:
        /*000c*/ 	.word	0x00000000
        /*0010*/ 	.short	0x0002
        /*0012*/ 	.short	0x0010
        /*0014*/ 	.byte	0x00, 0xf0, 0x11, 0x00


	//----- nvinfo : EIATTR_KPARAM_INFO
	.align		4
.L_11:
        /*0018*/ 	.byte	0x04, 0x17
        /*001a*/ 	.short	(.L_13 - .L_12)
.L_12:
        /*001c*/ 	.word	0x00000000
        /*0020*/ 	.short	0x0001
        /*0022*/ 	.short	0x0008
        /*0024*/ 	.byte	0x00, 0xf4, 0x21, 0x00


	//----- nvinfo : EIATTR_KPARAM_INFO
	.align		4
.L_13:
        /*0028*/ 	.byte	0x04, 0x17
        /*002a*/ 	.short	(.L_15 - .L_14)
.L_14:
        /*002c*/ 	.word	0x00000000
        /*0030*/ 	.short	0x0000
        /*0032*/ 	.short	0x0000
        /*0034*/ 	.byte	0x00, 0xf4, 0x21, 0x00


	//----- nvinfo : EIATTR_SPARSE_MMA_MASK
	.align		4
.L_15:
        /*0038*/ 	.byte	0x03, 0x50
        /*003a*/ 	.short	0x0000


	//----- nvinfo : EIATTR_MAXREG_COUNT
	.align		4
        /*003c*/ 	.byte	0x03, 0x1b
        /*003e*/ 	.short	0x00ff


	//----- nvinfo : EIATTR_EXIT_INSTR_OFFSETS
	.align		4
        /*0040*/ 	.byte	0x04, 0x1c
        /*0042*/ 	.short	(.L_17 - .L_16)


	//   ....[0]....
.L_16:
        /*0044*/ 	.word	0x00000280


	//----- nvinfo : EIATTR_REQNTID
	.align		4
.L_17:
        /*0048*/ 	.byte	0x04, 0x10
        /*004a*/ 	.short	(.L_19 - .L_18)
.L_18:
        /*004c*/ 	.word	0x00000080
        /*0050*/ 	.word	0x00000001
        /*0054*/ 	.word	0x00000001


	//----- nvinfo : EIATTR_CBANK_PARAM_SIZE
	.align		4
.L_19:
        /*0058*/ 	.byte	0x03, 0x19
        /*005a*/ 	.short	0x0014


	//----- nvinfo : EIATTR_PARAM_CBANK
	.align		4
        /*005c*/ 	.byte	0x04, 0x0a
        /*005e*/ 	.short	(.L_21 - .L_20)
	.align		4
.L_20:
        /*0060*/ 	.word	index@(.nv.constant0.triton_poi_fused_convolution_2)
        /*0064*/ 	.short	0x0210
        /*0066*/ 	.short	0x0014


	//----- nvinfo : EIATTR_SW_WAR
	.align		4
.L_21:
        /*0068*/ 	.byte	0x04, 0x36
        /*006a*/ 	.short	(.L_23 - .L_22)
.L_22:
        /*006c*/ 	.word	0x00000008
.L_23:


//--------------------- .nv.callgraph             --------------------------
	.section	.nv.callgraph,"",@"SHT_CUDA_CALLGRAPH"
	.align	4
	.sectionentsize	8
	.align		4
        /*0000*/ 	.word	0x00000000
	.align		4
        /*0004*/ 	.word	0xffffffff
	.align		4
        /*0008*/ 	.word	0x00000000
	.align		4
        /*000c*/ 	.word	0xfffffffe
	.align		4
        /*0010*/ 	.word	0x00000000
	.align		4
        /*0014*/ 	.word	0xfffffffd
	.align		4
        /*0018*/ 	.word	0x00000000
	.align		4
        /*001c*/ 	.word	0xfffffffc


//--------------------- .text.triton_poi_fused_convolution_2 --------------------------
	.section	.text.triton_poi_fused_convolution_2,"ax",@progbits
	.align	128
        .global         triton_poi_fused_convolution_2
        .type           triton_poi_fused_convolution_2,@function
        .size           triton_poi_fused_convolution_2,(.L_x_1 - triton_poi_fused_convolution_2)
        .other          triton_poi_fused_convolution_2,@"STO_CUDA_ENTRY STV_DEFAULT"
triton_poi_fused_convolution_2:
.text.triton_poi_fused_convolution_2:
[----:B------:R-:W-:Y:S01]  /*0000*/  LDC R1, c[0x0][0x28] ;  /* 0x00000a00ff017b82 */ /* 0x000fe20000000800 */
[----:B------:R-:W1:Y:S07]  /*0010*/  S2R R0, SR_TID.X ;  /* 0x0000000000007919 */ /* 0x000e6e0000002100 */
[----:B------:R-:W2:Y:S01]  /*0020*/  LDC.64 R4, c[0x0][0x210] ;  /* 0x00008400ff047b82 */ /* 0x000ea20000000a00 */
[----:B------:R-:W-:Y:S01]  /*0030*/  ULDC.64 UR4, c[0x0][0x208] ;  /* 0x0000820000047ab9 */ /* 0x000fe20000000a00 */
[----:B------:R-:W3:Y:S01]  /*0040*/  S2R R9, SR_CTAID.X ;  /* 0x0000000000097919 */ /* 0x000ee20000002500 */
[----:B-1----:R-:W-:-:S02]  /*0050*/  SHF.L.U32 R0, R0, 0x2, RZ ;  /* 0x0000000200007819 */ /* 0x002fc400000006ff */
[----:B---3--:R-:W-:Y:S02]  /*0060*/  SHF.R.S32.HI R2, RZ, 0x15, R9 ;  /* 0x00000015ff027819 */ /* 0x008fe40000011409 */
[----:B------:R-:W-:Y:S02]  /*0070*/  LOP3.LUT R0, R0, 0x1fc, RZ, 0xc0, !PT ;  /* 0x000001fc00007812 */ /* 0x000fe400078ec0ff */
[----:B------:R-:W-:Y:S02]  /*0080*/  SGXT R2, R2, 0x1 ;  /* 0x000000010202781a */ /* 0x000fe40000000200 */
[----:B------:R-:W-:-:S04]  /*0090*/  LEA R9, R9, R0, 0xa ;  /* 0x0000000009097211 */ /* 0x000fc800078e50ff */
[----:B------:R-:W-:Y:S02]  /*00a0*/  LEA.HI R0, R2, R9, RZ, 0xc ;  /* 0x0000000902007211 */ /* 0x000fe400078f60ff */
[----:B------:R-:W1:Y:S02]  /*00b0*/  LDC.64 R2, c[0x0][0x218] ;  /* 0x00008600ff027b82 */ /* 0x000e640000000a00 */
[----:B------:R-:W-:Y:S02]  /*00c0*/  IADD3 R6, R0, 0x200, RZ ;  /* 0x0000020000067810 */ /* 0x000fe40007ffe0ff */
[----:B------:R-:W-:Y:S02]  /*00d0*/  SHF.R.S32.HI R0, RZ, 0xc, R0 ;  /* 0x0000000cff007819 */ /* 0x000fe40000011400 */
[----:B------:R-:W-:-:S03]  /*00e0*/  SHF.R.S32.HI R6, RZ, 0xc, R6 ;  /* 0x0000000cff067819 */ /* 0x000fc60000011406 */
[----:B------:R-:W-:-:S04]  /*00f0*/  IMAD.HI R7, R0, 0x2aaaaaab, RZ ;  /* 0x2aaaaaab00077827 */ /* 0x000fc800078e02ff */
[----:B------:R-:W-:Y:S01]  /*0100*/  IMAD.HI R10, R6, 0x2aaaaaab, RZ ;  /* 0x2aaaaaab060a7827 */ /* 0x000fe200078e02ff */
[----:B------:R-:W-:-:S04]  /*0110*/  SHF.R.U32.HI R8, RZ, 0x1, R7 ;  /* 0x00000001ff087819 */ /* 0x000fc80000011607 */
[----:B------:R-:W-:Y:S02]  /*0120*/  SHF.R.U32.HI R11, RZ, 0x1, R10 ;  /* 0x00000001ff0b7819 */ /* 0x000fe4000001160a */
[----:B------:R-:W-:Y:S01]  /*0130*/  LEA.HI R7, R7, R8, RZ, 0x1 ;  /* 0x0000000807077211 */ /* 0x000fe200078f08ff */
[----:B--2---:R-:W-:Y:S01]  /*0140*/  IMAD.WIDE R8, R9, 0x4, R4 ;  /* 0x0000000409087825 */ /* 0x004fe200078e0204 */
[----:B------:R-:W-:-:S03]  /*0150*/  LEA.HI R11, R10, R11, RZ, 0x1 ;  /* 0x0000000b0a0b7211 */ /* 0x000fc600078f08ff */
[----:B------:R-:W-:Y:S02]  /*0160*/  IMAD R7, R7, -0xc, R0 ;  /* 0xfffffff407077824 */ /* 0x000fe400078e0200 */
[----:B------:R-:W-:Y:S02]  /*0170*/  IMAD R13, R11, -0xc, R6 ;  /* 0xfffffff40b0d7824 */ /* 0x000fe400078e0206 */
[--C-:B-1----:R-:W-:Y:S02]  /*0180*/  IMAD.WIDE R10, R7, 0x4, R2.reuse ;  /* 0x00000004070a7825 */ /* 0x102fe400078e0202 */
[----:B------:R-:W2:Y:S02]  /*0190*/  LDG.E.128 R4, desc[UR4][R8.64] ;  /* 0x0000000408047981 */ /* 0x000ea4000c1e1d00 */
[----:B------:R-:W-:Y:S02]  /*01a0*/  IMAD.WIDE R2, R13, 0x4, R2 ;  /* 0x000000040d027825 */ /* 0x000fe400078e0202 */
[----:B------:R-:W2:Y:S04]  /*01b0*/  LDG.E.EL R10, desc[UR4][R10.64] ;  /* 0x000000040a0a7981 */ /* 0x000ea8000c2e1900 */
[----:B------:R-:W3:Y:S04]  /*01c0*/  LDG.E.EL R2, desc[UR4][R2.64] ;  /* 0x0000000402027981 */ /* 0x000ee8000c2e1900 */
[----:B------:R-:W3:Y:S01]  /*01d0*/  LDG.E.128 R12, desc[UR4][R8.64+0x800] ;  /* 0x00080004080c7981 */ /* 0x000ee2000c1e1d00 */
[--C-:B--2---:R-:W-:Y:S01]  /*01e0*/  FADD R4, R4, R10.reuse ;  /* 0x0000000a04047221 */ /* 0x104fe20000000000 */
[--C-:B------:R-:W-:Y:S01]  /*01f0*/  FADD R5, R5, R10.reuse ;  /* 0x0000000a05057221 */ /* 0x100fe20000000000 */
[--C-:B------:R-:W-:Y:S01]  /*0200*/  FADD R6, R6, R10.reuse ;  /* 0x0000000a06067221 */ /* 0x100fe20000000000 */
[----:B------:R-:W-:Y:S01]  /*0210*/  FADD R7, R7, R10 ;  /* 0x0000000a07077221 */ /* 0x000fe20000000000 */
[--C-:B---3--:R-:W-:Y:S01]  /*0220*/  FADD R12, R12, R2.reuse ;  /* 0x000000020c0c7221 */ /* 0x108fe20000000000 */
[--C-:B------:R-:W-:Y:S01]  /*0230*/  FADD R13, R13, R2.reuse ;  /* 0x000000020d0d7221 */ /* 0x100fe20000000000 */
[--C-:B------:R-:W-:Y:S01]  /*0240*/  FADD R14, R14, R2.reuse ;  /* 0x000000020e0e7221 */ /* 0x100fe20000000000 */
[----:B------:R-:W-:Y:S01]  /*0250*/  FADD R15, R15, R2 ;  /* 0x000000020f0f7221 */ /* 0x000fe20000000000 */
[----:B------:R-:W-:Y:S04]  /*0260*/  STG.E.128 desc[UR4][R8.64], R4 ;  /* 0x0000000408007986 */ /* 0x000fe8000c101d04 */
[----:B------:R-:W-:Y:S01]  /*0270*/  STG.E.128 desc[UR4][R8.64+0x800], R12 ;  /* 0x0008000c08007986 */ /* 0x000fe2000c101d04 */
[----:B------:R-:W-:Y:S05]  /*0280*/  EXIT ;  /* 0x000000000000794d */ /* 0x000fea0003800000 */
.L_x_0:
[----:B------:R-:W-:-:S00]  /*0290*/  BRA `(.L_x_0) ;  /* 0xfffffffc00fc7947 */ /* 0x000fc0000383ffff */
[----:B------:R-:W-:-:S00]  /*02a0*/  NOP ;  /* 0x0000000000007918 */ /* 0x000fc00000000000 */
        /* <DEDUP_REMOVED lines=13> */
.L_x_1:


//--------------------- .nv.constant0.triton_poi_fused_convolution_2 --------------------------
	.section	.nv.constant0.triton_poi_fused_convolution_2,"a",@progbits
	.sectionflags	@""
	.align	4
.nv.constant0.triton_poi_fused_convolution_2:
	.zero		548
